	.headerflags	@"EF_CUDA_TEXMODE_UNIFIED EF_CUDA_64BIT_ADDRESS EF_CUDA_ACCELERATORS EF_CUDA_SM90 EF_CUDA_VIRTUAL_SM(EF_CUDA_SM90)"
	.elftype	@"ET_EXEC"


//--------------------- .nv.info                  --------------------------
	.section	.nv.info,"",@"SHT_CUDA_INFO"
	.align	4


	//----- nvinfo : EIATTR_REGCOUNT
	.align		4
        /*0000*/ 	.byte	0x04, 0x2f
        /*0002*/ 	.short	(.L_3 - .L_2)
	.align		4
.L_2:
        /*0004*/ 	.word	index@(triton_per_fused_add_mean_pow_sqrt_sub_19)
        /*0008*/ 	.word	0x00000019


	//----- nvinfo : EIATTR_MIN_STACK_SIZE
	.align		4
.L_3:
        /*000c*/ 	.byte	0x04, 0x12
        /*000e*/ 	.short	(.L_5 - .L_4)
	.align		4
.L_4:
        /*0010*/ 	.word	index@(triton_per_fused_add_mean_pow_sqrt_sub_19)
        /*0014*/ 	.word	0x00000000


	//----- nvinfo : EIATTR_FRAME_SIZE
	.align		4
.L_5:
        /*0018*/ 	.byte	0x04, 0x11
        /*001a*/ 	.short	(.L_7 - .L_6)
	.align		4
.L_6:
        /*001c*/ 	.word	index@(triton_per_fused_add_mean_pow_sqrt_sub_19)
        /*0020*/ 	.word	0x00000000


	//----- nvinfo : EIATTR_MIN_STACK_SIZE
	.align		4
.L_7:
        /*0024*/ 	.byte	0x04, 0x12
        /*0026*/ 	.short	(.L_9 - .L_8)
	.align		4
.L_8:
        /*0028*/ 	.word	index@(triton_per_fused_add_mean_pow_sqrt_sub_19)
        /*002c*/ 	.word	0x00000000
.L_9:


//--------------------- .nv.info.triton_per_fused_add_mean_pow_sqrt_sub_19 --------------------------
	.section	.nv.info.triton_per_fused_add_mean_pow_sqrt_sub_19,"",@"SHT_CUDA_INFO"
	.sectionflags	@""
	.align	4


	//----- nvinfo : EIATTR_CUDA_API_VERSION
	.align		4
        /*0000*/ 	.byte	0x04, 0x37
        /*0002*/ 	.short	(.L_11 - .L_10)
.L_10:
        /*0004*/ 	.word	0x0000007c


	//----- nvinfo : EIATTR_KPARAM_INFO
	.align		4
.L_11:
        /*0008*/ 	.byte	0x04, 0x17
        /*000a*/ 	.short	(.L_13 - .L_12)
.L_12:
        /*000c*/ 	.word	0x00000000
        /*0010*/ 	.short	0x0003
        /*0012*/ 	.short	0x0014
        /*0014*/ 	.byte	0x00, 0xf0, 0x11, 0x00


	//----- nvinfo : EIATTR_KPARAM_INFO
	.align		4
.L_13:
        /*0018*/ 	.byte	0x04, 0x17
        /*001a*/ 	.short	(.L_15 - .L_14)
.L_14:
        /*001c*/ 	.word	0x00000000
        /*0020*/ 	.short	0x0002
        /*0022*/ 	.short	0x0010
        /*0024*/ 	.byte	0x00, 0xf0, 0x11, 0x00


	//----- nvinfo : EIATTR_KPARAM_INFO
	.align		4
.L_15:
        /*0028*/ 	.byte	0x04, 0x17
        /*002a*/ 	.short	(.L_17 - .L_16)
.L_16:
        /*002c*/ 	.word	0x00000000
        /*0030*/ 	.short	0x0001
        /*0032*/ 	.short	0x0008
        /*0034*/ 	.byte	0x00, 0xf4, 0x21, 0x00


	//----- nvinfo : EIATTR_KPARAM_INFO
	.align		4
.L_17:
        /*0038*/ 	.byte	0x04, 0x17
        /*003a*/ 	.short	(.L_19 - .L_18)
.L_18:
        /*003c*/ 	.word	0x00000000
        /*0040*/ 	.short	0x0000
        /*0042*/ 	.short	0x0000
        /*0044*/ 	.byte	0x00, 0xf4, 0x21, 0x00


	//----- nvinfo : EIATTR_SPARSE_MMA_MASK
	.align		4
.L_19:
        /*0048*/ 	.byte	0x03, 0x50
        /*004a*/ 	.short	0x0000


	//----- nvinfo : EIATTR_MAXREG_COUNT
	.align		4
        /*004c*/ 	.byte	0x03, 0x1b
        /*004e*/ 	.short	0x00ff


	//----- nvinfo : EIATTR_COOP_GROUP_MASK_REGIDS
	.align		4
        /*0050*/ 	.byte	0x04, 0x29
        /*0052*/ 	.short	(.L_21 - .L_20)


	//   ....[0]....
.L_20:
        /*0054*/ 	.word	0xffffffff


	//   ....[1]....
        /*0058*/ 	.word	0xffffffff


	//   ....[2]....
        /*005c*/ 	.word	0xffffffff


	//   ....[3]....
        /*0060*/ 	.word	0xffffffff


	//----- nvinfo : EIATTR_COOP_GROUP_INSTR_OFFSETS
	.align		4
.L_21:
        /*0064*/ 	.byte	0x04, 0x28
        /*0066*/ 	.short	(.L_23 - .L_22)


	//   ....[0]....
.L_22:
        /*0068*/ 	.word	0x00000330


	//   ....[1]....
        /*006c*/ 	.word	0x00000340


	//   ....[2]....
        /*0070*/ 	.word	0x00000350


	//   ....[3]....
        /*0074*/ 	.word	0x00000360


	//----- nvinfo : EIATTR_EXIT_INSTR_OFFSETS
	.align		4
.L_23:
        /*0078*/ 	.byte	0x04, 0x1c
        /*007a*/ 	.short	(.L_25 - .L_24)


	//   ....[0]....
.L_24:
        /*007c*/ 	.word	0x00000500


	//   ....[1]....
        /*0080*/ 	.word	0x00000560


	//----- nvinfo : EIATTR_REQNTID
	.align		4
.L_25:
        /*0084*/ 	.byte	0x04, 0x10
        /*0086*/ 	.short	(.L_27 - .L_26)
.L_26:
        /*0088*/ 	.word	0x00000080
        /*008c*/ 	.word	0x00000001
        /*0090*/ 	.word	0x00000001


	//----- nvinfo : EIATTR_CBANK_PARAM_SIZE
	.align		4
.L_27:
        /*0094*/ 	.byte	0x03, 0x19
        /*0096*/ 	.short	0x0018


	//----- nvinfo : EIATTR_PARAM_CBANK
	.align		4
        /*0098*/ 	.byte	0x04, 0x0a
        /*009a*/ 	.short	(.L_29 - .L_28)
	.align		4
.L_28:
        /*009c*/ 	.word	index@(.nv.constant0.triton_per_fused_add_mean_pow_sqrt_sub_19)
        /*00a0*/ 	.short	0x0210
        /*00a2*/ 	.short	0x0018


	//----- nvinfo : EIATTR_SW_WAR
	.align		4
.L_29:
        /*00a4*/ 	.byte	0x04, 0x36
        /*00a6*/ 	.short	(.L_31 - .L_30)
.L_30:
        /*00a8*/ 	.word	0x00000008
.L_31:


//--------------------- .nv.callgraph             --------------------------
	.section	.nv.callgraph,"",@"SHT_CUDA_CALLGRAPH"
	.align	4
	.sectionentsize	8
	.align		4
        /*0000*/ 	.word	0x00000000
	.align		4
        /*0004*/ 	.word	0xffffffff
	.align		4
        /*0008*/ 	.word	0x00000000
	.align		4
        /*000c*/ 	.word	0xfffffffe
	.align		4
        /*0010*/ 	.word	0x00000000
	.align		4
        /*0014*/ 	.word	0xfffffffd
	.align		4
        /*0018*/ 	.word	0x00000000
	.align		4
        /*001c*/ 	.word	0xfffffffc


//--------------------- .nv.constant4             --------------------------
	.section	.nv.constant4,"a",@progbits
	.align	8
	.align		8
.nv.constant4:
        /*0000*/ 	.dword	_$_str
	.align		8
        /*0008*/ 	.dword	_$_str_$_2


//--------------------- .text.triton_per_fused_add_mean_pow_sqrt_sub_19 --------------------------
	.section	.text.triton_per_fused_add_mean_pow_sqrt_sub_19,"ax",@progbits
	.sectionflags	@"SHF_BARRIERS=1"
	.align	128
        .global         triton_per_fused_add_mean_pow_sqrt_sub_19
        .type           triton_per_fused_add_mean_pow_sqrt_sub_19,@function
        .size           triton_per_fused_add_mean_pow_sqrt_sub_19,(.L_x_1 - triton_per_fused_add_mean_pow_sqrt_sub_19)
        .other          triton_per_fused_add_mean_pow_sqrt_sub_19,@"STO_CUDA_ENTRY STV_DEFAULT"
triton_per_fused_add_mean_pow_sqrt_sub_19:
.text.triton_per_fused_add_mean_pow_sqrt_sub_19:
[----:B------:R-:W0:Y:S02]  /*0000*/  LDC R1, c[0x0][0x28] ;  /* 0x00000a00ff017b82 */ /* 0x000e240000000800 */
[----:B------:R-:W1:Y:S01]  /*0010*/  S2R R8, SR_TID.X ;  /* 0x0000000000087919 */ /* 0x000e620000002100 */
[----:B------:R-:W2:Y:S01]  /*0020*/  LDC.64 R2, c[0x0][0x218] ;  /* 0x00008600ff027b82 */ /* 0x000ea20000000a00 */
[----:B------:R-:W-:Y:S01]  /*0030*/  ULDC.64 UR6, c[0x0][0x208] ;  /* 0x0000820000067ab9 */ /* 0x000fe20000000a00 */
[----:B------:R-:W3:Y:S01]  /*0040*/  S2R R0, SR_CTAID.X ;  /* 0x0000000000007919 */ /* 0x000ee20000002500 */
[----:B-1----:R-:W-:-:S05]  /*0050*/  IMAD.SHL.U32 R11, R8, 0x4, RZ ;  /* 0x00000004080b7824 */ /* 0x002fca00078e00ff */
[----:B------:R-:W-:-:S04]  /*0060*/  LOP3.LUT R9, R11, 0xfc, RZ, 0xc0, !PT ;  /* 0x000000fc0b097812 */ /* 0x000fc800078ec0ff */
[----:B---3--:R-:W-:-:S04]  /*0070*/  PRMT R5, R9, 0x6540, R0 ;  /* 0x0000654009057816 */ /* 0x008fc80000000000 */
[----:B------:R-:W-:Y:S02]  /*0080*/  SHF.R.S32.HI R4, RZ, 0x1f, R5 ;  /* 0x0000001fff047819 */ /* 0x000fe40000011405 */
[----:B------:R-:W-:Y:S02]  /*0090*/  ISETP.GE.AND P0, PT, R5, 0x100, PT ;  /* 0x000001000500780c */ /* 0x000fe40003f06270 */
[----:B------:R-:W-:Y:S02]  /*00a0*/  LEA.HI R6, R4, R5, RZ, 0x6 ;  /* 0x0000000504067211 */ /* 0x000fe400078f30ff */
[----:B------:R-:W-:Y:S02]  /*00b0*/  LOP3.LUT R4, R8, 0x40, RZ, 0xc0, !PT ;  /* 0x0000004008047812 */ /* 0x000fe400078ec0ff */
[C---:B------:R-:W-:Y:S01]  /*00c0*/  LOP3.LUT R7, R6.reuse, 0xffffffc0, RZ, 0xc0, !PT ;  /* 0xffffffc006077812 */ /* 0x040fe200078ec0ff */
[----:B------:R-:W-:-:S03]  /*00d0*/  IMAD.SHL.U32 R6, R6, 0x2, RZ ;  /* 0x0000000206067824 */ /* 0x000fc600078e00ff */
[----:B------:R-:W-:Y:S02]  /*00e0*/  IADD3 R4, R4, R5, -R7 ;  /* 0x0000000504047210 */ /* 0x000fe40007ffe807 */
[----:B------:R-:W-:-:S05]  /*00f0*/  LOP3.LUT R7, R6, 0xffffff80, RZ, 0xc0, !PT ;  /* 0xffffff8006077812 */ /* 0x000fca00078ec0ff */
[----:B------:R-:W-:Y:S01]  /*0100*/  IMAD.IADD R7, R4, 0x1, R7 ;  /* 0x0000000104077824 */ /* 0x000fe200078e0207 */
[----:B------:R-:W-:-:S03]  /*0110*/  CS2R R4, SRZ ;  /* 0x0000000000047805 */ /* 0x000fc6000001ff00 */
[----:B--2---:R-:W-:Y:S01]  /*0120*/  IMAD.WIDE R16, R7, 0x4, R2 ;  /* 0x0000000407107825 */ /* 0x004fe200078e0202 */
[----:B------:R-:W-:-:S06]  /*0130*/  CS2R R6, SRZ ;  /* 0x0000000000067805 */ /* 0x000fcc000001ff00 */
[----:B------:R-:W2:Y:S01]  /*0140*/  @!P0 LDG.E.128 R4, desc[UR6][R16.64] ;  /* 0x0000000610048981 */ /* 0x000ea2000c1e1d00 */
[----:B------:R-:W1:Y:S01]  /*0150*/  S2UR UR5, SR_CgaCtaId ;  /* 0x00000000000579c3 */ /* 0x000e620000008800 */
[----:B------:R-:W-:Y:S01]  /*0160*/  UMOV UR4, 0x400 ;  /* 0x0000040000047882 */ /* 0x000fe20000000000 */
[----:B------:R-:W-:Y:S01]  /*0170*/  IMAD.SHL.U32 R2, R9, 0x8, RZ ;  /* 0x0000000809027824 */ /* 0x000fe200078e00ff */
[----:B------:R-:W-:Y:S02]  /*0180*/  SHF.R.U32.HI R3, RZ, 0x4, R8 ;  /* 0x00000004ff037819 */ /* 0x000fe40000011608 */
[----:B------:R-:W-:Y:S02]  /*0190*/  ISETP.GE.AND P1, PT, R8, 0x200, PT ;  /* 0x000002000800780c */ /* 0x000fe40003f26270 */
[----:B------:R-:W-:Y:S01]  /*01a0*/  LOP3.LUT R3, R2, 0x4, R3, 0xf8, !PT ;  /* 0x0000000402037812 */ /* 0x000fe200078ef803 */
[----:B-1----:R-:W-:Y:S01]  /*01b0*/  UPRMT UR4, UR5, 0x654, UR4 ;  /* 0x0000065405047896 */ /* 0x002fe20008000004 */
[----:B--2---:R-:W-:-:S02]  /*01c0*/  SEL R4, R4, RZ, !P0 ;  /* 0x000000ff04047207 */ /* 0x004fc40004000000 */
[----:B------:R-:W-:Y:S02]  /*01d0*/  SEL R5, R5, RZ, !P0 ;  /* 0x000000ff05057207 */ /* 0x000fe40004000000 */
[----:B------:R-:W-:Y:S02]  /*01e0*/  SEL R6, R6, RZ, !P0 ;  /* 0x000000ff06067207 */ /* 0x000fe40004000000 */
[----:B------:R-:W-:Y:S02]  /*01f0*/  SEL R7, R7, RZ, !P0 ;  /* 0x000000ff07077207 */ /* 0x000fe40004000000 */
[----:B------:R-:W-:Y:S02]  /*0200*/  SEL R4, R4, RZ, !P0 ;  /* 0x000000ff04047207 */ /* 0x000fe40004000000 */
[----:B------:R-:W-:Y:S02]  /*0210*/  SEL R16, R5, RZ, !P0 ;  /* 0x000000ff05107207 */ /* 0x000fe40004000000 */
[----:B------:R-:W-:Y:S01]  /*0220*/  SEL R6, R6, RZ, !P0 ;  /* 0x000000ff06067207 */ /* 0x000fe20004000000 */
[----:B------:R1:W-:Y:S01]  /*0230*/  STS [R3+UR4], R4 ;  /* 0x0000000403007988 */ /* 0x0003e20008000804 */
[----:B------:R-:W-:-:S03]  /*0240*/  SEL R18, R7, RZ, !P0 ;  /* 0x000000ff07127207 */ /* 0x000fc60004000000 */
[----:B------:R-:W-:Y:S04]  /*0250*/  STS [R3+UR4+0x8], R16 ;  /* 0x0000081003007988 */ /* 0x000fe80008000804 */
[----:B------:R-:W-:Y:S01]  /*0260*/  STS [R3+UR4+0x10], R6 ;  /* 0x0000100603007988 */ /* 0x000fe20008000804 */
[----:B-1----:R-:W-:-:S03]  /*0270*/  LOP3.LUT R4, R8, 0x1, RZ, 0xc0, !PT ;  /* 0x0000000108047812 */ /* 0x002fc600078ec0ff */
[----:B------:R1:W-:Y:S01]  /*0280*/  STS [R3+UR4+0x18], R18 ;  /* 0x0000181203007988 */ /* 0x0003e20008000804 */
[----:B------:R-:W-:Y:S01]  /*0290*/  BAR.SYNC.DEFER_BLOCKING 0x0 ;  /* 0x0000000000007b1d */ /* 0x000fe20000010000 */
[----:B------:R-:W-:-:S04]  /*02a0*/  ISETP.NE.U32.AND P0, PT, R4, 0x1, PT ;  /* 0x000000010400780c */ /* 0x000fc80003f05070 */
[C---:B------:R-:W-:Y:S01]  /*02b0*/  ISETP.LT.AND P0, PT, R8.reuse, 0x200, P0 ;  /* 0x000002000800780c */ /* 0x040fe20000701270 */
[----:B------:R-:W-:-:S05]  /*02c0*/  IMAD.SHL.U32 R8, R8, 0x2, RZ ;  /* 0x0000000208087824 */ /* 0x000fca00078e00ff */
[----:B-1----:R-:W-:-:S04]  /*02d0*/  LOP3.LUT R3, R8, 0xfe, RZ, 0xc0, !PT ;  /* 0x000000fe08037812 */ /* 0x002fc800078ec0ff */
[----:B------:R-:W-:Y:S01]  /*02e0*/  LEA R8, R3, UR4, 0x2 ;  /* 0x0000000403087c11 */ /* 0x000fe2000f8e10ff */
[----:B------:R-:W1:Y:S04]  /*02f0*/  @!P1 LDS R13, [R11+UR4] ;  /* 0x000000040b0d9984 */ /* 0x000e680008000800 */
[----:B------:R-:W2:Y:S04]  /*0300*/  @!P1 LDS R10, [R11+UR4+0x200] ;  /* 0x000200040b0a9984 */ /* 0x000ea80008000800 */
[----:B------:R-:W3:Y:S04]  /*0310*/  @!P1 LDS R12, [R11+UR4+0x400] ;  /* 0x000400040b0c9984 */ /* 0x000ee80008000800 */
[----:B------:R-:W4:Y:S04]  /*0320*/  @!P1 LDS R14, [R11+UR4+0x600] ;  /* 0x000600040b0e9984 */ /* 0x000f280008000800 */
[----:B-1----:R-:W1:Y:S04]  /*0330*/  SHFL.BFLY PT, R20, R13, 0x1, 0x1f ;  /* 0x0c201f000d147f89 */ /* 0x002e6800000e0000 */
[----:B--2---:R-:W2:Y:S04]  /*0340*/  SHFL.BFLY PT, R5, R10, 0x1, 0x1f ;  /* 0x0c201f000a057f89 */ /* 0x004ea800000e0000 */
[----:B---3--:R-:W3:Y:S04]  /*0350*/  SHFL.BFLY PT, R7, R12, 0x1, 0x1f ;  /* 0x0c201f000c077f89 */ /* 0x008ee800000e0000 */
[----:B----4-:R-:W4:Y:S01]  /*0360*/  SHFL.BFLY PT, R15, R14, 0x1, 0x1f ;  /* 0x0c201f000e0f7f89 */ /* 0x010f2200000e0000 */
[----:B-1----:R-:W-:Y:S01]  /*0370*/  FADD R20, R13, R20 ;  /* 0x000000140d147221 */ /* 0x002fe20000000000 */
[----:B--2---:R-:W-:-:S04]  /*0380*/  FADD R16, R10, R5 ;  /* 0x000000050a107221 */ /* 0x004fc80000000000 */
[----:B------:R-:W-:Y:S01]  /*0390*/  @P0 STS [R11+UR4], R20 ;  /* 0x000000140b000988 */ /* 0x000fe20008000804 */
[----:B------:R-:W-:Y:S02]  /*03a0*/  VIADD R10, R2, UR4 ;  /* 0x00000004020a7c36 */ /* 0x000fe40008000000 */
[----:B---3--:R-:W-:Y:S01]  /*03b0*/  FADD R18, R12, R7 ;  /* 0x000000070c127221 */ /* 0x008fe20000000000 */
[----:B------:R-:W-:Y:S01]  /*03c0*/  @P0 STS [R11+UR4+0x200], R16 ;  /* 0x000200100b000988 */ /* 0x000fe20008000804 */
[----:B------:R-:W-:Y:S02]  /*03d0*/  IMAD R10, R9, -0x4, R10 ;  /* 0xfffffffc090a7824 */ /* 0x000fe400078e020a */
[----:B----4-:R-:W-:Y:S01]  /*03e0*/  FADD R22, R14, R15 ;  /* 0x0000000f0e167221 */ /* 0x010fe20000000000 */
[----:B------:R-:W-:Y:S01]  /*03f0*/  @P0 STS [R11+UR4+0x400], R18 ;  /* 0x000400120b000988 */ /* 0x000fe20008000804 */
[----:B------:R-:W-:-:S03]  /*0400*/  IMAD.MOV.U32 R12, RZ, RZ, 0x3baaaaab ;  /* 0x3baaaaabff0c7424 */ /* 0x000fc600078e00ff */
[----:B------:R1:W-:Y:S01]  /*0410*/  @P0 STS [R11+UR4+0x600], R22 ;  /* 0x000600160b000988 */ /* 0x0003e20008000804 */
[----:B------:R-:W-:Y:S01]  /*0420*/  BAR.SYNC.DEFER_BLOCKING 0x0 ;  /* 0x0000000000007b1d */ /* 0x000fe20000010000 */
[----:B-1----:R-:W-:-:S04]  /*0430*/  PRMT R11, R3, 0x6540, R0 ;  /* 0x00006540030b7816 */ /* 0x002fc80000000000 */
[----:B------:R-:W-:Y:S01]  /*0440*/  ISETP.GE.AND P0, PT, R11, 0x100, PT ;  /* 0x000001000b00780c */ /* 0x000fe20003f06270 */
[----:B------:R-:W-:Y:S04]  /*0450*/  LDS R4, [R2+UR4] ;  /* 0x0000000402047984 */ /* 0x000fe80008000800 */
[----:B------:R-:W-:Y:S04]  /*0460*/  LDS R5, [R2+UR4+0x8] ;  /* 0x0000080402057984 */ /* 0x000fe80008000800 */
[----:B------:R-:W-:Y:S04]  /*0470*/  LDS R6, [R2+UR4+0x10] ;  /* 0x0000100402067984 */ /* 0x000fe80008000800 */
[----:B------:R1:W2:Y:S01]  /*0480*/  LDS R7, [R2+UR4+0x18] ;  /* 0x0000180402077984 */ /* 0x0002a20008000800 */
[----:B------:R-:W-:Y:S08]  /*0490*/  BAR.SYNC.DEFER_BLOCKING 0x0 ;  /* 0x0000000000007b1d */ /* 0x000ff00000010000 */
[----:B-1----:R-:W1:Y:S01]  /*04a0*/  LDC.64 R2, c[0x0][0x210] ;  /* 0x00008400ff027b82 */ /* 0x002e620000000a00 */
[----:B--2---:R-:W-:Y:S07]  /*04b0*/  STS.128 [R10], R4 ;  /* 0x000000040a007388 */ /* 0x004fee0000000c00 */
[----:B------:R-:W-:Y:S06]  /*04c0*/  BAR.SYNC.DEFER_BLOCKING 0x0 ;  /* 0x0000000000007b1d */ /* 0x000fec0000010000 */
[----:B------:R-:W2:Y:S02]  /*04d0*/  LDS.64 R8, [R8] ;  /* 0x0000000008087984 */ /* 0x000ea40000000a00 */
[----:B--2---:R-:W-:Y:S01]  /*04e0*/  FFMA R0, R8, R12, 9.9999999747524270788e-07 ;  /* 0x358637bd08007423 */ /* 0x004fe2000000000c */
[----:B------:R-:W-:Y:S06]  /*04f0*/  BAR.SYNC.DEFER_BLOCKING 0x0 ;  /* 0x0000000000007b1d */ /* 0x000fec0000010000 */
[----:B-1----:R-:W-:Y:S05]  /*0500*/  @P0 EXIT ;  /* 0x000000000000094d */ /* 0x002fea0003800000 */
[----:B------:R-:W-:Y:S01]  /*0510*/  FFMA R9, R9, R12, 9.9999999747524270788e-07 ;  /* 0x358637bd09097423 */ /* 0x000fe2000000000c */
[----:B------:R-:W-:Y:S01]  /*0520*/  MUFU.SQRT R8, R0 ;  /* 0x0000000000087308 */ /* 0x000fe20000002000 */
[----:B------:R-:W-:-:S07]  /*0530*/  IMAD.WIDE R2, R11, 0x4, R2 ;  /* 0x000000040b027825 */ /* 0x000fce00078e0202 */
[----:B------:R-:W0:Y:S02]  /*0540*/  MUFU.SQRT R9, R9 ;  /* 0x0000000900097308 */ /* 0x000e240000002000 */
[----:B0-----:R-:W-:Y:S01]  /*0550*/  STG.E.64 desc[UR6][R2.64], R8 ;  /* 0x0000000802007986 */ /* 0x001fe2000c101b06 */
[----:B------:R-:W-:Y:S05]  /*0560*/  EXIT ;  /* 0x000000000000794d */ /* 0x000fea0003800000 */
.L_x_0:
[----:B------:R-:W-:-:S00]  /*0570*/  BRA `(.L_x_0) ;  /* 0xfffffffc00fc7947 */ /* 0x000fc0000383ffff */
[----:B------:R-:W-:-:S00]  /*0580*/  NOP ;  /* 0x0000000000007918 */ /* 0x000fc00000000000 */
[----:B------:R-:W-:-:S00]  /*0590*/  NOP ;  /* 0x0000000000007918 */ /* 0x000fc00000000000 */
[----:B------:R-:W-:-:S00]  /*05a0*/  NOP ;  /* 0x0000000000007918 */ /* 0x000fc00000000000 */
[----:B------:R-:W-:-:S00]  /*05b0*/  NOP ;  /* 0x0000000000007918 */ /* 0x000fc00000000000 */
[----:B------:R-:W-:-:S00]  /*05c0*/  NOP ;  /* 0x0000000000007918 */ /* 0x000fc00000000000 */
[----:B------:R-:W-:-:S00]  /*05d0*/  NOP ;  /* 0x0000000000007918 */ /* 0x000fc00000000000 */
[----:B------:R-:W-:-:S00]  /*05e0*/  NOP ;  /* 0x0000000000007918 */ /* 0x000fc00000000000 */
[----:B------:R-:W-:-:S00]  /*05f0*/  NOP ;  /* 0x0000000000007918 */ /* 0x000fc00000000000 */
.L_x_1:


//--------------------- .nv.global.init           --------------------------
	.section	.nv.global.init,"aw",@progbits
.nv.global.init:
	.type		_$_str,@object
	.size		_$_str,(_$_str_$_2 - _$_str)
_$_str:
        /*0000*/ 	.byte	0x5f, 0x5f, 0x43, 0x55, 0x44, 0x41, 0x5f, 0x46, 0x54, 0x5a, 0x00
	.type		_$_str_$_2,@object
	.size		_$_str_$_2,(.L_1 - _$_str_$_2)
_$_str_$_2:
        /*000b*/ 	.byte	0x5f, 0x5f, 0x43, 0x55, 0x44, 0x41, 0x5f, 0x50, 0x52, 0x45, 0x43, 0x5f, 0x53, 0x51, 0x52, 0x54
        /*001b*/ 	.byte	0x00
.L_1:


//--------------------- .nv.shared.triton_per_fused_add_mean_pow_sqrt_sub_19 --------------------------
	.section	.nv.shared.triton_per_fused_add_mean_pow_sqrt_sub_19,"aw",@nobits
	.sectionflags	@""
	.align	16
	.zero		1024


//--------------------- .nv.constant0.triton_per_fused_add_mean_pow_sqrt_sub_19 --------------------------
	.section	.nv.constant0.triton_per_fused_add_mean_pow_sqrt_sub_19,"a",@progbits
	.sectionflags	@""
	.align	4
.nv.constant0.triton_per_fused_add_mean_pow_sqrt_sub_19:
	.zero		552
